//
// Generated by NVIDIA NVVM Compiler
//
// Compiler Build ID: CL-36424714
// Cuda compilation tools, release 13.0, V13.0.88
// Based on NVVM 20.0.0
//

.version 9.0
.target sm_100
.address_size 64

	// .globl	_Z6renderPhjjf
.global .align 4 .b8 __cudart_i2opi_f[24] = {65, 144, 67, 60, 153, 149, 98, 219, 192, 221, 52, 245, 209, 87, 39, 252, 41, 21, 68, 78, 110, 131, 249, 162};

.visible .entry _Z6renderPhjjf(
	.param .u64 .ptr .align 1 _Z6renderPhjjf_param_0,
	.param .u32 _Z6renderPhjjf_param_1,
	.param .u32 _Z6renderPhjjf_param_2,
	.param .f32 _Z6renderPhjjf_param_3
)
{
	.local .align 4 .b8 	__local_depot0[28];
	.reg .b64 	%SP;
	.reg .b64 	%SPL;
	.reg .pred 	%p<17>;
	.reg .b16 	%rs<4>;
	.reg .b32 	%r<93>;
	.reg .b32 	%f<65>;
	.reg .b64 	%rd<43>;
	.reg .b64 	%fd<5>;

	mov.u64 	%SPL, __local_depot0;
	ld.param.u64 	%rd16, [_Z6renderPhjjf_param_0];
	ld.param.u32 	%r31, [_Z6renderPhjjf_param_1];
	ld.param.u32 	%r32, [_Z6renderPhjjf_param_2];
	ld.param.f32 	%f14, [_Z6renderPhjjf_param_3];
	add.u64 	%rd1, %SPL, 0;
	mov.u32 	%r33, %ctaid.x;
	mov.u32 	%r34, %ntid.x;
	mov.u32 	%r35, %tid.x;
	mad.lo.s32 	%r1, %r33, %r34, %r35;
	mov.u32 	%r36, %ctaid.y;
	mov.u32 	%r37, %ntid.y;
	mov.u32 	%r38, %tid.y;
	mad.lo.s32 	%r2, %r36, %r37, %r38;
	cvt.rn.f32.u32 	%f15, %r1;
	cvt.rn.f32.u32 	%f16, %r31;
	div.rn.f32 	%f17, %f15, %f16;
	fma.rn.f32 	%f1, %f17, 0f40800000, %f14;
	mul.f32 	%f18, %f1, 0f3F22F983;
	cvt.rni.s32.f32 	%r88, %f18;
	cvt.rn.f32.s32 	%f19, %r88;
	fma.rn.f32 	%f20, %f19, 0fBFC90FDA, %f1;
	fma.rn.f32 	%f21, %f19, 0fB3A22168, %f20;
	fma.rn.f32 	%f63, %f19, 0fA7C234C5, %f21;
	abs.f32 	%f3, %f1;
	setp.ltu.f32 	%p1, %f3, 0f47CE4780;
	@%p1 bra 	$L__BB0_8;
	setp.neu.f32 	%p2, %f3, 0f7F800000;
	@%p2 bra 	$L__BB0_3;
	mov.f32 	%f24, 0f00000000;
	mul.rn.f32 	%f63, %f1, %f24;
	mov.b32 	%r88, 0;
	bra.uni 	$L__BB0_8;
$L__BB0_3:
	mov.b32 	%r4, %f1;
	shl.b32 	%r40, %r4, 8;
	or.b32  	%r5, %r40, -2147483648;
	mov.b64 	%rd39, 0;
	mov.b32 	%r85, 0;
	mov.u64 	%rd37, __cudart_i2opi_f;
	mov.u64 	%rd38, %rd1;
$L__BB0_4:
	.pragma "nounroll";
	ld.global.nc.u32 	%r41, [%rd37];
	mad.wide.u32 	%rd20, %r41, %r5, %rd39;
	shr.u64 	%rd39, %rd20, 32;
	st.local.u32 	[%rd38], %rd20;
	add.s32 	%r85, %r85, 1;
	add.s64 	%rd38, %rd38, 4;
	add.s64 	%rd37, %rd37, 4;
	setp.ne.s32 	%p3, %r85, 6;
	@%p3 bra 	$L__BB0_4;
	shr.u32 	%r42, %r4, 23;
	st.local.u32 	[%rd1+24], %rd39;
	and.b32  	%r8, %r42, 31;
	and.b32  	%r43, %r42, 224;
	add.s32 	%r44, %r43, -128;
	shr.u32 	%r45, %r44, 5;
	mul.wide.u32 	%rd21, %r45, 4;
	sub.s64 	%rd8, %rd1, %rd21;
	ld.local.u32 	%r86, [%rd8+24];
	ld.local.u32 	%r87, [%rd8+20];
	setp.eq.s32 	%p4, %r8, 0;
	@%p4 bra 	$L__BB0_7;
	shf.l.wrap.b32 	%r86, %r87, %r86, %r8;
	ld.local.u32 	%r46, [%rd8+16];
	shf.l.wrap.b32 	%r87, %r46, %r87, %r8;
$L__BB0_7:
	shr.u32 	%r47, %r86, 30;
	shf.l.wrap.b32 	%r48, %r87, %r86, 2;
	shl.b32 	%r49, %r87, 2;
	shr.u32 	%r50, %r48, 31;
	add.s32 	%r51, %r50, %r47;
	neg.s32 	%r52, %r51;
	setp.lt.s32 	%p5, %r4, 0;
	selp.b32 	%r88, %r52, %r51, %p5;
	xor.b32  	%r53, %r48, %r4;
	shr.s32 	%r54, %r48, 31;
	xor.b32  	%r55, %r54, %r48;
	xor.b32  	%r56, %r54, %r49;
	cvt.u64.u32 	%rd22, %r55;
	shl.b64 	%rd23, %rd22, 32;
	cvt.u64.u32 	%rd24, %r56;
	or.b64  	%rd25, %rd23, %rd24;
	cvt.rn.f64.s64 	%fd1, %rd25;
	mul.f64 	%fd2, %fd1, 0d3BF921FB54442D19;
	cvt.rn.f32.f64 	%f22, %fd2;
	neg.f32 	%f23, %f22;
	setp.lt.s32 	%p6, %r53, 0;
	selp.f32 	%f63, %f23, %f22, %p6;
$L__BB0_8:
	mul.rn.f32 	%f25, %f63, %f63;
	and.b32  	%r58, %r88, 1;
	setp.eq.b32 	%p7, %r58, 1;
	selp.f32 	%f26, 0f3F800000, %f63, %p7;
	fma.rn.f32 	%f27, %f25, %f26, 0f00000000;
	fma.rn.f32 	%f28, %f25, 0f37CBAC00, 0fBAB607ED;
	selp.f32 	%f29, %f28, 0fB94D4153, %p7;
	selp.f32 	%f30, 0f3D2AAABB, 0f3C0885E4, %p7;
	fma.rn.f32 	%f31, %f29, %f25, %f30;
	selp.f32 	%f32, 0fBEFFFFFF, 0fBE2AAAA8, %p7;
	fma.rn.f32 	%f33, %f31, %f25, %f32;
	fma.rn.f32 	%f34, %f33, %f27, %f26;
	and.b32  	%r59, %r88, 2;
	setp.eq.s32 	%p8, %r59, 0;
	mov.f32 	%f35, 0f00000000;
	sub.f32 	%f36, %f35, %f34;
	selp.f32 	%f7, %f34, %f36, %p8;
	cvt.rn.f32.u32 	%f37, %r32;
	cvt.rn.f32.u32 	%f38, %r2;
	div.rn.f32 	%f39, %f38, %f37;
	fma.rn.f32 	%f8, %f39, 0f40800000, %f14;
	mul.f32 	%f40, %f8, 0f3F22F983;
	cvt.rni.s32.f32 	%r92, %f40;
	cvt.rn.f32.s32 	%f41, %r92;
	fma.rn.f32 	%f42, %f41, 0fBFC90FDA, %f8;
	fma.rn.f32 	%f43, %f41, 0fB3A22168, %f42;
	fma.rn.f32 	%f64, %f41, 0fA7C234C5, %f43;
	abs.f32 	%f10, %f8;
	setp.ltu.f32 	%p9, %f10, 0f47CE4780;
	@%p9 bra 	$L__BB0_16;
	setp.neu.f32 	%p10, %f10, 0f7F800000;
	@%p10 bra 	$L__BB0_11;
	mov.f32 	%f46, 0f00000000;
	mul.rn.f32 	%f64, %f8, %f46;
	mov.b32 	%r92, 0;
	bra.uni 	$L__BB0_16;
$L__BB0_11:
	mov.b32 	%r18, %f8;
	shl.b32 	%r61, %r18, 8;
	or.b32  	%r19, %r61, -2147483648;
	mov.b64 	%rd42, 0;
	mov.b32 	%r89, 0;
	mov.u64 	%rd40, __cudart_i2opi_f;
	mov.u64 	%rd41, %rd1;
$L__BB0_12:
	.pragma "nounroll";
	ld.global.nc.u32 	%r62, [%rd40];
	mad.wide.u32 	%rd28, %r62, %r19, %rd42;
	shr.u64 	%rd42, %rd28, 32;
	st.local.u32 	[%rd41], %rd28;
	add.s32 	%r89, %r89, 1;
	add.s64 	%rd41, %rd41, 4;
	add.s64 	%rd40, %rd40, 4;
	setp.ne.s32 	%p11, %r89, 6;
	@%p11 bra 	$L__BB0_12;
	shr.u32 	%r63, %r18, 23;
	st.local.u32 	[%rd1+24], %rd42;
	and.b32  	%r22, %r63, 31;
	and.b32  	%r64, %r63, 224;
	add.s32 	%r65, %r64, -128;
	shr.u32 	%r66, %r65, 5;
	mul.wide.u32 	%rd29, %r66, 4;
	sub.s64 	%rd15, %rd1, %rd29;
	ld.local.u32 	%r90, [%rd15+24];
	ld.local.u32 	%r91, [%rd15+20];
	setp.eq.s32 	%p12, %r22, 0;
	@%p12 bra 	$L__BB0_15;
	shf.l.wrap.b32 	%r90, %r91, %r90, %r22;
	ld.local.u32 	%r67, [%rd15+16];
	shf.l.wrap.b32 	%r91, %r67, %r91, %r22;
$L__BB0_15:
	shr.u32 	%r68, %r90, 30;
	shf.l.wrap.b32 	%r69, %r91, %r90, 2;
	shl.b32 	%r70, %r91, 2;
	shr.u32 	%r71, %r69, 31;
	add.s32 	%r72, %r71, %r68;
	neg.s32 	%r73, %r72;
	setp.lt.s32 	%p13, %r18, 0;
	selp.b32 	%r92, %r73, %r72, %p13;
	xor.b32  	%r74, %r69, %r18;
	shr.s32 	%r75, %r69, 31;
	xor.b32  	%r76, %r75, %r69;
	xor.b32  	%r77, %r75, %r70;
	cvt.u64.u32 	%rd30, %r76;
	shl.b64 	%rd31, %rd30, 32;
	cvt.u64.u32 	%rd32, %r77;
	or.b64  	%rd33, %rd31, %rd32;
	cvt.rn.f64.s64 	%fd3, %rd33;
	mul.f64 	%fd4, %fd3, 0d3BF921FB54442D19;
	cvt.rn.f32.f64 	%f44, %fd4;
	neg.f32 	%f45, %f44;
	setp.lt.s32 	%p14, %r74, 0;
	selp.f32 	%f64, %f45, %f44, %p14;
$L__BB0_16:
	cvta.to.global.u64 	%rd34, %rd16;
	add.s32 	%r79, %r92, 1;
	mul.rn.f32 	%f47, %f64, %f64;
	and.b32  	%r80, %r92, 1;
	setp.eq.b32 	%p15, %r80, 1;
	selp.f32 	%f48, %f64, 0f3F800000, %p15;
	fma.rn.f32 	%f49, %f47, %f48, 0f00000000;
	fma.rn.f32 	%f50, %f47, 0f37CBAC00, 0fBAB607ED;
	selp.f32 	%f51, 0fB94D4153, %f50, %p15;
	selp.f32 	%f52, 0f3C0885E4, 0f3D2AAABB, %p15;
	fma.rn.f32 	%f53, %f51, %f47, %f52;
	selp.f32 	%f54, 0fBE2AAAA8, 0fBEFFFFFF, %p15;
	fma.rn.f32 	%f55, %f53, %f47, %f54;
	fma.rn.f32 	%f56, %f55, %f49, %f48;
	and.b32  	%r81, %r79, 2;
	setp.eq.s32 	%p16, %r81, 0;
	mov.f32 	%f57, 0f00000000;
	sub.f32 	%f58, %f57, %f56;
	selp.f32 	%f59, %f56, %f58, %p16;
	mul.f32 	%f60, %f7, %f59;
	mul.f32 	%f61, %f60, 0f3F000000;
	mad.lo.s32 	%r82, %r31, %r2, %r1;
	shl.b32 	%r83, %r82, 2;
	cvt.u64.u32 	%rd35, %r83;
	add.s64 	%rd36, %rd34, %rd35;
	mov.b16 	%rs1, 0;
	st.global.u8 	[%rd36], %rs1;
	mul.f32 	%f62, %f61, 0f437F0000;
	cvt.rzi.u32.f32 	%r84, %f62;
	cvt.u16.u32 	%rs2, %r84;
	st.global.u8 	[%rd36+1], %rs2;
	st.global.u8 	[%rd36+2], %rs2;
	mov.b16 	%rs3, 255;
	st.global.u8 	[%rd36+3], %rs3;
	ret;

}


// ===== COMPILED SASS (sm_100) =====

	.target	sm_100

	.elftype	@"ET_EXEC"


//--------------------- .note.nv.tkinfo           --------------------------
	.section	.note.nv.tkinfo,"",@"SHT_NOTE"
	.sectionflags	@"SHF_NOTE_NV_TKINFO"
	.tkinfo
        /*0018*/ 	.word	0x00000002
        /*0030*/ 	.string	""
        /*0030*/ 	.string	"ptxas"
        /*0030*/ 	.string	"Cuda compilation tools, release 13.0, V13.0.88"
        /*0030*/ 	.string	"Build cuda_13.0.r13.0/compiler.36424714_0"
        /*0030*/ 	.string	"-arch sm_100 -m 64 "



//--------------------- .note.nv.cuinfo           --------------------------
	.section	.note.nv.cuinfo,"",@"SHT_NOTE"
	.sectionflags	@"SHF_NOTE_NV_CUINFO"
        /*0018*/ 	.short	0x0002
        /*001a*/ 	.short	0x0064
        /*001c*/ 	.short	0x0082
	.zero		2


//--------------------- .nv.info                  --------------------------
	.section	.nv.info,"",@"SHT_CUDA_INFO"
	.align	4


	//----- nvinfo : EIATTR_REGCOUNT
	.align		4
        /*0000*/ 	.byte	0x04, 0x2f
        /*0002*/ 	.short	(.L_2 - .L_1)
	.align		4
.L_1:
        /*0004*/ 	.word	index@(_Z6renderPhjjf)
        /*0008*/ 	.word	0x00000012


	//----- nvinfo : EIATTR_FRAME_SIZE
	.align		4
.L_2:
        /*000c*/ 	.byte	0x04, 0x11
        /*000e*/ 	.short	(.L_4 - .L_3)
	.align		4
.L_3:
        /*0010*/ 	.word	index@($__internal_0_$__cuda_sm3x_div_rn_noftz_f32_slowpath)
        /*0014*/ 	.word	0x00000020


	//----- nvinfo : EIATTR_FRAME_SIZE
	.align		4
.L_4:
        /*0018*/ 	.byte	0x04, 0x11
        /*001a*/ 	.short	(.L_6 - .L_5)
	.align		4
.L_5:
        /*001c*/ 	.word	index@(_Z6renderPhjjf)
        /*0020*/ 	.word	0x00000020


	//----- nvinfo : EIATTR_MIN_STACK_SIZE
	.align		4
.L_6:
        /*0024*/ 	.byte	0x04, 0x12
        /*0026*/ 	.short	(.L_8 - .L_7)
	.align		4
.L_7:
        /*0028*/ 	.word	index@(_Z6renderPhjjf)
        /*002c*/ 	.word	0x00000020
.L_8:


//--------------------- .nv.compat                --------------------------
	.section	.nv.compat,"",@"SHT_CUDA_COMPAT_INFO"
	.align	4
        /*0000*/ 	.byte	0x02, 0x09, 0x00, 0x00, 0x02, 0x02, 0x01, 0x00, 0x02, 0x05, 0x05, 0x00, 0x03, 0x07, 0x01, 0x01
        /*0010*/ 	.byte	0x02, 0x03, 0x00, 0x00, 0x02, 0x06, 0x01, 0x00, 0x04, 0x0b, 0x08, 0x00, 0x01, 0x00, 0x00, 0x00
        /*0020*/ 	.byte	0x00, 0x00, 0x00, 0x00


//--------------------- .nv.info._Z6renderPhjjf   --------------------------
	.section	.nv.info._Z6renderPhjjf,"",@"SHT_CUDA_INFO"
	.sectionflags	@""
	.align	4


	//----- nvinfo : EIATTR_CUDA_API_VERSION
	.align		4
        /*0000*/ 	.byte	0x04, 0x37
        /*0002*/ 	.short	(.L_10 - .L_9)
.L_9:
        /*0004*/ 	.word	0x00000082


	//----- nvinfo : EIATTR_KPARAM_INFO
	.align		4
.L_10:
        /*0008*/ 	.byte	0x04, 0x17
        /*000a*/ 	.short	(.L_12 - .L_11)
.L_11:
        /*000c*/ 	.word	0x00000000
        /*0010*/ 	.short	0x0003
        /*0012*/ 	.short	0x0010
        /*0014*/ 	.byte	0x00, 0xf0, 0x11, 0x00


	//----- nvinfo : EIATTR_KPARAM_INFO
	.align		4
.L_12:
        /*0018*/ 	.byte	0x04, 0x17
        /*001a*/ 	.short	(.L_14 - .L_13)
.L_13:
        /*001c*/ 	.word	0x00000000
        /*0020*/ 	.short	0x0002
        /*0022*/ 	.short	0x000c
        /*0024*/ 	.byte	0x00, 0xf0, 0x11, 0x00


	//----- nvinfo : EIATTR_KPARAM_INFO
	.align		4
.L_14:
        /*0028*/ 	.byte	0x04, 0x17
        /*002a*/ 	.short	(.L_16 - .L_15)
.L_15:
        /*002c*/ 	.word	0x00000000
        /*0030*/ 	.short	0x0001
        /*0032*/ 	.short	0x0008
        /*0034*/ 	.byte	0x00, 0xf0, 0x11, 0x00


	//----- nvinfo : EIATTR_KPARAM_INFO
	.align		4
.L_16:
        /*0038*/ 	.byte	0x04, 0x17
        /*003a*/ 	.short	(.L_18 - .L_17)
.L_17:
        /*003c*/ 	.word	0x00000000
        /*0040*/ 	.short	0x0000
        /*0042*/ 	.short	0x0000
        /*0044*/ 	.byte	0x00, 0xf5, 0x21, 0x00


	//----- nvinfo : EIATTR_SPARSE_MMA_MASK
	.align		4
.L_18:
        /*0048*/ 	.byte	0x03, 0x50
        /*004a*/ 	.short	0x0000


	//----- nvinfo : EIATTR_MAXREG_COUNT
	.align		4
        /*004c*/ 	.byte	0x03, 0x1b
        /*004e*/ 	.short	0x00ff


	//----- nvinfo : EIATTR_MERCURY_ISA_VERSION
	.align		4
        /*0050*/ 	.byte	0x03, 0x5f
        /*0052*/ 	.short	0x0101


	//----- nvinfo : EIATTR_VRC_CTA_INIT_COUNT
	.align		4
        /*0054*/ 	.byte	0x02, 0x4a
	.zero		1
	.zero		1


	//----- nvinfo : EIATTR_EXIT_INSTR_OFFSETS
	.align		4
        /*0058*/ 	.byte	0x04, 0x1c
        /*005a*/ 	.short	(.L_20 - .L_19)


	//   ....[0]....
.L_19:
        /*005c*/ 	.word	0x00000e30


	//----- nvinfo : EIATTR_CRS_STACK_SIZE
	.align		4
.L_20:
        /*0060*/ 	.byte	0x04, 0x1e
        /*0062*/ 	.short	(.L_22 - .L_21)
.L_21:
        /*0064*/ 	.word	0x00000000


	//----- nvinfo : EIATTR_CBANK_PARAM_SIZE
	.align		4
.L_22:
        /*0068*/ 	.byte	0x03, 0x19
        /*006a*/ 	.short	0x0014


	//----- nvinfo : EIATTR_PARAM_CBANK
	.align		4
        /*006c*/ 	.byte	0x04, 0x0a
        /*006e*/ 	.short	(.L_24 - .L_23)
	.align		4
.L_23:
        /*0070*/ 	.word	index@(.nv.constant0._Z6renderPhjjf)
        /*0074*/ 	.short	0x0380
        /*0076*/ 	.short	0x0014


	//----- nvinfo : EIATTR_SW_WAR
	.align		4
.L_24:
        /*0078*/ 	.byte	0x04, 0x36
        /*007a*/ 	.short	(.L_26 - .L_25)
.L_25:
        /*007c*/ 	.word	0x00000008
.L_26:


//--------------------- .nv.callgraph             --------------------------
	.section	.nv.callgraph,"",@"SHT_CUDA_CALLGRAPH"
	.align	4
	.sectionentsize	8
	.align		4
        /*0000*/ 	.word	0x00000000
	.align		4
        /*0004*/ 	.word	0xffffffff
	.align		4
        /*0008*/ 	.word	0x00000000
	.align		4
        /*000c*/ 	.word	0xfffffffe
	.align		4
        /*0010*/ 	.word	0x00000000
	.align		4
        /*0014*/ 	.word	0xfffffffd
	.align		4
        /*0018*/ 	.word	0x00000000
	.align		4
        /*001c*/ 	.word	0xfffffffc


//--------------------- .nv.constant4             --------------------------
	.section	.nv.constant4,"a",@progbits
	.align	8
	.align		8
.nv.constant4:
        /*0000*/ 	.dword	__cudart_i2opi_f


//--------------------- .text._Z6renderPhjjf      --------------------------
	.section	.text._Z6renderPhjjf,"ax",@progbits
	.align	128
        .global         _Z6renderPhjjf
        .type           _Z6renderPhjjf,@function
        .size           _Z6renderPhjjf,(.L_x_22 - _Z6renderPhjjf)
        .other          _Z6renderPhjjf,@"STO_CUDA_ENTRY STV_DEFAULT"
_Z6renderPhjjf:
.text._Z6renderPhjjf:
[----:B------:R-:W0:Y:S01]  /*0000*/  LDC R1, c[0x0][0x37c] ;  /* 0x0000df00ff017b82 */ /* 0x000e220000000800 */
[----:B------:R-:W1:Y:S01]  /*0010*/  S2R R0, SR_TID.X ;  /* 0x0000000000007919 */ /* 0x000e620000002100 */
[----:B------:R-:W2:Y:S06]  /*0020*/  LDCU UR5, c[0x0][0x388] ;  /* 0x00007100ff0577ac */ /* 0x000eac0008000800 */
[----:B------:R-:W1:Y:S01]  /*0030*/  S2UR UR4, SR_CTAID.X ;  /* 0x00000000000479c3 */ /* 0x000e620000002500 */
[----:B------:R-:W-:Y:S01]  /*0040*/  BSSY.RECONVERGENT B0, `(.L_x_0) ;  /* 0x0000015000007945 */ /* 0x000fe20003800200 */
[----:B------:R-:W3:Y:S01]  /*0050*/  S2R R9, SR_TID.Y ;  /* 0x0000000000097919 */ /* 0x000ee20000002200 */
[----:B0-----:R-:W-:-:S05]  /*0060*/  VIADD R1, R1, 0xffffffe0 ;  /* 0xffffffe001017836 */ /* 0x001fca0000000000 */
[----:B------:R-:W1:Y:S08]  /*0070*/  LDC R5, c[0x0][0x360] ;  /* 0x0000d800ff057b82 */ /* 0x000e700000000800 */
[----:B------:R-:W3:Y:S01]  /*0080*/  LDC R10, c[0x0][0x364] ;  /* 0x0000d900ff0a7b82 */ /* 0x000ee20000000800 */
[----:B--2---:R-:W-:-:S04]  /*0090*/  I2FP.F32.U32 R3, UR5 ;  /* 0x0000000500037c45 */ /* 0x004fc80008201000 */
[----:B------:R-:W0:Y:S03]  /*00a0*/  MUFU.RCP R2, R3 ;  /* 0x0000000300027308 */ /* 0x000e260000001000 */
[----:B------:R-:W3:Y:S01]  /*00b0*/  S2UR UR5, SR_CTAID.Y ;  /* 0x00000000000579c3 */ /* 0x000ee20000002600 */
[----:B-1----:R-:W-:-:S05]  /*00c0*/  IMAD R5, R5, UR4, R0 ;  /* 0x0000000405057c24 */ /* 0x002fca000f8e0200 */
[----:B------:R-:W-:Y:S01]  /*00d0*/  I2FP.F32.U32 R0, R5 ;  /* 0x0000000500007245 */ /* 0x000fe20000201000 */
[----:B0-----:R-:W-:-:S03]  /*00e0*/  FFMA R7, -R3, R2, 1 ;  /* 0x3f80000003077423 */ /* 0x001fc60000000102 */
[----:B------:R-:W0:Y:S01]  /*00f0*/  FCHK P0, R0, R3 ;  /* 0x0000000300007302 */ /* 0x000e220000000000 */
[----:B------:R-:W-:-:S04]  /*0100*/  FFMA R7, R2, R7, R2 ;  /* 0x0000000702077223 */ /* 0x000fc80000000002 */
[----:B------:R-:W-:Y:S01]  /*0110*/  FFMA R2, R0, R7, RZ ;  /* 0x0000000700027223 */ /* 0x000fe200000000ff */
[----:B---3--:R-:W-:-:S03]  /*0120*/  IMAD R10, R10, UR5, R9 ;  /* 0x000000050a0a7c24 */ /* 0x008fc6000f8e0209 */
[----:B------:R-:W-:-:S04]  /*0130*/  FFMA R4, -R3, R2, R0 ;  /* 0x0000000203047223 */ /* 0x000fc80000000100 */
[----:B------:R-:W-:Y:S01]  /*0140*/  FFMA R7, R7, R4, R2 ;  /* 0x0000000407077223 */ /* 0x000fe20000000002 */
[----:B0-----:R-:W-:Y:S06]  /*0150*/  @!P0 BRA `(.L_x_1) ;  /* 0x00000000000c8947 */ /* 0x001fec0003800000 */
[----:B------:R-:W-:-:S07]  /*0160*/  MOV R2, 0x180 ;  /* 0x0000018000027802 */ /* 0x000fce0000000f00 */
[----:B------:R-:W-:Y:S05]  /*0170*/  CALL.REL.NOINC `($__internal_0_$__cuda_sm3x_div_rn_noftz_f32_slowpath) ;  /* 0x0000000c00307944 */ /* 0x000fea0003c00000 */
[----:B------:R-:W-:-:S07]  /*0180*/  IMAD.MOV.U32 R7, RZ, RZ, R0 ;  /* 0x000000ffff077224 */ /* 0x000fce00078e0000 */
.L_x_1:
[----:B------:R-:W-:Y:S05]  /*0190*/  BSYNC.RECONVERGENT B0 ;  /* 0x0000000000007941 */ /* 0x000fea0003800200 */
.L_x_0:
[----:B------:R-:W0:Y:S01]  /*01a0*/  LDC R0, c[0x0][0x390] ;  /* 0x0000e400ff007b82 */ /* 0x000e220000000800 */
[----:B------:R-:W1:Y:S01]  /*01b0*/  LDCU.64 UR6, c[0x0][0x358] ;  /* 0x00006b00ff0677ac */ /* 0x000e620008000a00 */
[----:B------:R-:W-:Y:S01]  /*01c0*/  BSSY.RECONVERGENT B0, `(.L_x_2) ;  /* 0x0000041000007945 */ /* 0x000fe20003800200 */
[----:B0-----:R-:W-:-:S04]  /*01d0*/  FFMA R7, R7, 4, R0 ;  /* 0x4080000007077823 */ /* 0x001fc80000000000 */
[C---:B------:R-:W-:Y:S01]  /*01e0*/  FMUL R0, R7.reuse, 0.63661974668502807617 ;  /* 0x3f22f98307007820 */ /* 0x040fe20000400000 */
[----:B------:R-:W-:-:S05]  /*01f0*/  FSETP.GE.AND P0, PT, |R7|, 105615, PT ;  /* 0x47ce47800700780b */ /* 0x000fca0003f06200 */
[----:B------:R-:W0:Y:S02]  /*0200*/  F2I.NTZ R0, R0 ;  /* 0x0000000000007305 */ /* 0x000e240000203100 */
[----:B0-----:R-:W-:-:S05]  /*0210*/  I2FP.F32.S32 R2, R0 ;  /* 0x0000000000027245 */ /* 0x001fca0000201400 */
[----:B------:R-:W-:-:S04]  /*0220*/  FFMA R3, R2, -1.5707962512969970703, R7 ;  /* 0xbfc90fda02037823 */ /* 0x000fc80000000007 */
[----:B------:R-:W-:-:S04]  /*0230*/  FFMA R3, R2, -7.5497894158615963534e-08, R3 ;  /* 0xb3a2216802037823 */ /* 0x000fc80000000003 */
[----:B------:R-:W-:Y:S01]  /*0240*/  FFMA R3, R2, -5.3903029534742383927e-15, R3 ;  /* 0xa7c234c502037823 */ /* 0x000fe20000000003 */
[----:B-1----:R-:W-:Y:S06]  /*0250*/  @!P0 BRA `(.L_x_3) ;  /* 0x0000000000dc8947 */ /* 0x002fec0003800000 */
[----:B------:R-:W-:-:S13]  /*0260*/  FSETP.NEU.AND P0, PT, |R7|, +INF , PT ;  /* 0x7f8000000700780b */ /* 0x000fda0003f0d200 */
[----:B------:R-:W-:Y:S01]  /*0270*/  @!P0 FMUL R3, RZ, R7 ;  /* 0x00000007ff038220 */ /* 0x000fe20000400000 */
[----:B------:R-:W-:Y:S01]  /*0280*/  @!P0 IMAD.MOV.U32 R0, RZ, RZ, RZ ;  /* 0x000000ffff008224 */ /* 0x000fe200078e00ff */
[----:B------:R-:W-:Y:S06]  /*0290*/  @!P0 BRA `(.L_x_3) ;  /* 0x0000000000cc8947 */ /* 0x000fec0003800000 */
[----:B------:R-:W-:Y:S01]  /*02a0*/  IMAD.SHL.U32 R2, R7, 0x100, RZ ;  /* 0x0000010007027824 */ /* 0x000fe200078e00ff */
[----:B------:R-:W0:Y:S01]  /*02b0*/  LDCU.64 UR8, c[0x4][URZ] ;  /* 0x01000000ff0877ac */ /* 0x000e220008000a00 */
[----:B------:R-:W-:Y:S02]  /*02c0*/  IMAD.MOV.U32 R6, RZ, RZ, RZ ;  /* 0x000000ffff067224 */ /* 0x000fe400078e00ff */
[----:B------:R-:W-:Y:S01]  /*02d0*/  IMAD.MOV.U32 R0, RZ, RZ, R1 ;  /* 0x000000ffff007224 */ /* 0x000fe200078e0001 */
[----:B------:R-:W-:Y:S01]  /*02e0*/  LOP3.LUT R13, R2, 0x80000000, RZ, 0xfc, !PT ;  /* 0x80000000020d7812 */ /* 0x000fe200078efcff */
[----:B------:R-:W-:Y:S01]  /*02f0*/  UMOV UR5, URZ ;  /* 0x000000ff00057c82 */ /* 0x000fe20008000000 */
[----:B------:R-:W-:-:S05]  /*0300*/  UMOV UR4, URZ ;  /* 0x000000ff00047c82 */ /* 0x000fca0008000000 */
.L_x_4:
[----:B0-----:R-:W-:Y:S02]  /*0310*/  IMAD.U32 R8, RZ, RZ, UR8 ;  /* 0x00000008ff087e24 */ /* 0x001fe4000f8e00ff */
[----:B------:R-:W-:-:S05]  /*0320*/  IMAD.U32 R9, RZ, RZ, UR9 ;  /* 0x00000009ff097e24 */ /* 0x000fca000f8e00ff */
[----:B------:R-:W2:Y:S01]  /*0330*/  LDG.E.CONSTANT R2, desc[UR6][R8.64] ;  /* 0x0000000608027981 */ /* 0x000ea2000c1e9900 */
[----:B------:R-:W-:Y:S02]  /*0340*/  UIADD3 UR8, UP0, UPT, UR8, 0x4, URZ ;  /* 0x0000000408087890 */ /* 0x000fe4000ff1e0ff */
[----:B------:R-:W-:Y:S02]  /*0350*/  UIADD3 UR4, UPT, UPT, UR4, 0x1, URZ ;  /* 0x0000000104047890 */ /* 0x000fe4000fffe0ff */
[----:B------:R-:W-:Y:S02]  /*0360*/  UIADD3.X UR9, UPT, UPT, URZ, UR9, URZ, UP0, !UPT ;  /* 0x00000009ff097290 */ /* 0x000fe400087fe4ff */
[----:B------:R-:W-:Y:S01]  /*0370*/  UISETP.NE.AND UP0, UPT, UR4, 0x6, UPT ;  /* 0x000000060400788c */ /* 0x000fe2000bf05270 */
[----:B--2---:R-:W-:-:S03]  /*0380*/  IMAD.WIDE.U32 R2, R2, R13, RZ ;  /* 0x0000000d02027225 */ /* 0x004fc600078e00ff */
[----:B------:R-:W-:-:S04]  /*0390*/  IADD3 R11, P0, PT, R2, R6, RZ ;  /* 0x00000006020b7210 */ /* 0x000fc80007f1e0ff */
[----:B------:R-:W-:Y:S01]  /*03a0*/  IADD3.X R6, PT, PT, R3, UR5, RZ, P0, !PT ;  /* 0x0000000503067c10 */ /* 0x000fe200087fe4ff */
[----:B------:R0:W-:Y:S02]  /*03b0*/  STL [R0], R11 ;  /* 0x0000000b00007387 */ /* 0x0001e40000100800 */
[----:B0-----:R-:W-:Y:S01]  /*03c0*/  VIADD R0, R0, 0x4 ;  /* 0x0000000400007836 */ /* 0x001fe20000000000 */
[----:B------:R-:W-:Y:S06]  /*03d0*/  BRA.U UP0, `(.L_x_4) ;  /* 0xfffffffd00cc7547 */ /* 0x000fec000b83ffff */
[----:B------:R-:W-:Y:S01]  /*03e0*/  SHF.R.U32.HI R4, RZ, 0x17, R7 ;  /* 0x00000017ff047819 */ /* 0x000fe20000011607 */
[----:B------:R0:W-:Y:S03]  /*03f0*/  STL [R1+0x18], R6 ;  /* 0x0000180601007387 */ /* 0x0001e60000100800 */
[C---:B------:R-:W-:Y:S02]  /*0400*/  LOP3.LUT R0, R4.reuse, 0xe0, RZ, 0xc0, !PT ;  /* 0x000000e004007812 */ /* 0x040fe400078ec0ff */
[----:B------:R-:W-:-:S03]  /*0410*/  LOP3.LUT P0, RZ, R4, 0x1f, RZ, 0xc0, !PT ;  /* 0x0000001f04ff7812 */ /* 0x000fc6000780c0ff */
[----:B------:R-:W-:-:S05]  /*0420*/  VIADD R0, R0, 0xffffff80 ;  /* 0xffffff8000007836 */ /* 0x000fca0000000000 */
[----:B------:R-:W-:-:S05]  /*0430*/  SHF.R.U32.HI R0, RZ, 0x5, R0 ;  /* 0x00000005ff007819 */ /* 0x000fca0000011600 */
[----:B------:R-:W-:-:S05]  /*0440*/  IMAD R11, R0, -0x4, R1 ;  /* 0xfffffffc000b7824 */ /* 0x000fca00078e0201 */
[----:B------:R-:W2:Y:S04]  /*0450*/  LDL R0, [R11+0x18] ;  /* 0x000018000b007983 */ /* 0x000ea80000100800 */
[----:B------:R-:W2:Y:S04]  /*0460*/  LDL R3, [R11+0x14] ;  /* 0x000014000b037983 */ /* 0x000ea80000100800 */
[----:B------:R-:W3:Y:S01]  /*0470*/  @P0 LDL R2, [R11+0x10] ;  /* 0x000010000b020983 */ /* 0x000ee20000100800 */
[----:B------:R-:W-:Y:S01]  /*0480*/  LOP3.LUT R4, R4, 0x1f, RZ, 0xc0, !PT ;  /* 0x0000001f04047812 */ /* 0x000fe200078ec0ff */
[----:B------:R-:W-:Y:S01]  /*0490*/  UMOV UR4, 0x54442d19 ;  /* 0x54442d1900047882 */ /* 0x000fe20000000000 */
[----:B------:R-:W-:-:S02]  /*04a0*/  UMOV UR5, 0x3bf921fb ;  /* 0x3bf921fb00057882 */ /* 0x000fc40000000000 */
[-C--:B--2---:R-:W-:Y:S02]  /*04b0*/  @P0 SHF.L.W.U32.HI R0, R3, R4.reuse, R0 ;  /* 0x0000000403000219 */ /* 0x084fe40000010e00 */
[----:B---3--:R-:W-:Y:S02]  /*04c0*/  @P0 SHF.L.W.U32.HI R3, R2, R4, R3 ;  /* 0x0000000402030219 */ /* 0x008fe40000010e03 */
[----:B------:R-:W-:Y:S02]  /*04d0*/  ISETP.GE.AND P0, PT, R7, RZ, PT ;  /* 0x000000ff0700720c */ /* 0x000fe40003f06270 */
[C---:B------:R-:W-:Y:S01]  /*04e0*/  SHF.L.W.U32.HI R2, R3.reuse, 0x2, R0 ;  /* 0x0000000203027819 */ /* 0x040fe20000010e00 */
[----:B------:R-:W-:-:S03]  /*04f0*/  IMAD.SHL.U32 R3, R3, 0x4, RZ ;  /* 0x0000000403037824 */ /* 0x000fc600078e00ff */
[----:B------:R-:W-:Y:S02]  /*0500*/  SHF.R.S32.HI R4, RZ, 0x1f, R2 ;  /* 0x0000001fff047819 */ /* 0x000fe40000011402 */
[----:B------:R-:W-:Y:S02]  /*0510*/  LOP3.LUT R7, R2, R7, RZ, 0x3c, !PT ;  /* 0x0000000702077212 */ /* 0x000fe400078e3cff */
[C---:B------:R-:W-:Y:S02]  /*0520*/  LOP3.LUT R8, R4.reuse, R3, RZ, 0x3c, !PT ;  /* 0x0000000304087212 */ /* 0x040fe400078e3cff */
[----:B------:R-:W-:Y:S02]  /*0530*/  LOP3.LUT R9, R4, R2, RZ, 0x3c, !PT ;  /* 0x0000000204097212 */ /* 0x000fe400078e3cff */
[----:B------:R-:W-:Y:S02]  /*0540*/  SHF.R.U32.HI R3, RZ, 0x1e, R0 ;  /* 0x0000001eff037819 */ /* 0x000fe40000011600 */
[----:B------:R-:W-:-:S02]  /*0550*/  ISETP.GE.AND P1, PT, R7, RZ, PT ;  /* 0x000000ff0700720c */ /* 0x000fc40003f26270 */
[----:B------:R-:W1:Y:S01]  /*0560*/  I2F.F64.S64 R8, R8 ;  /* 0x0000000800087312 */ /* 0x000e620000301c00 */
[----:B------:R-:W-:-:S05]  /*0570*/  LEA.HI R0, R2, R3, RZ, 0x1 ;  /* 0x0000000302007211 */ /* 0x000fca00078f08ff */
[----:B------:R-:W-:-:S04]  /*0580*/  IMAD.MOV R2, RZ, RZ, -R0 ;  /* 0x000000ffff027224 */ /* 0x000fc800078e0a00 */
[----:B------:R-:W-:Y:S01]  /*0590*/  @!P0 IMAD.MOV.U32 R0, RZ, RZ, R2 ;  /* 0x000000ffff008224 */ /* 0x000fe200078e0002 */
[----:B-1----:R-:W-:-:S10]  /*05a0*/  DMUL R12, R8, UR4 ;  /* 0x00000004080c7c28 */ /* 0x002fd40008000000 */
[----:B------:R-:W1:Y:S02]  /*05b0*/  F2F.F32.F64 R12, R12 ;  /* 0x0000000c000c7310 */ /* 0x000e640000301000 */
[----:B01----:R-:W-:-:S07]  /*05c0*/  FSEL R3, -R12, R12, !P1 ;  /* 0x0000000c0c037208 */ /* 0x003fce0004800100 */
.L_x_3:
[----:B------:R-:W-:Y:S05]  /*05d0*/  BSYNC.RECONVERGENT B0 ;  /* 0x0000000000007941 */ /* 0x000fea0003800200 */
.L_x_2:
[----:B------:R-:W0:Y:S01]  /*05e0*/  LDCU UR4, c[0x0][0x38c] ;  /* 0x00007180ff0477ac */ /* 0x000e220008000800 */
[C---:B------:R-:W-:Y:S01]  /*05f0*/  LOP3.LUT R2, R0.reuse, 0x1, RZ, 0xc0, !PT ;  /* 0x0000000100027812 */ /* 0x040fe200078ec0ff */
[----:B------:R-:W-:Y:S01]  /*0600*/  FMUL R7, R3, R3 ;  /* 0x0000000303077220 */ /* 0x000fe20000400000 */
[----:B------:R-:W-:Y:S01]  /*0610*/  IMAD.MOV.U32 R4, RZ, RZ, 0x37cbac00 ;  /* 0x37cbac00ff047424 */ /* 0x000fe200078e00ff */
[----:B------:R-:W-:Y:S01]  /*0620*/  LOP3.LUT P1, RZ, R0, 0x2, RZ, 0xc0, !PT ;  /* 0x0000000200ff7812 */ /* 0x000fe2000782c0ff */
[----:B------:R-:W-:Y:S01]  /*0630*/  IMAD.MOV.U32 R6, RZ, RZ, 0x3effffff ;  /* 0x3effffffff067424 */ /* 0x000fe200078e00ff */
[----:B------:R-:W-:Y:S01]  /*0640*/  ISETP.NE.U32.AND P0, PT, R2, 0x1, PT ;  /* 0x000000010200780c */ /* 0x000fe20003f05070 */
[----:B------:R-:W-:Y:S01]  /*0650*/  FFMA R4, R7, R4, -0.0013887860113754868507 ;  /* 0xbab607ed07047423 */ /* 0x000fe20000000004 */
[----:B------:R-:W-:Y:S01]  /*0660*/  IMAD.MOV.U32 R2, RZ, RZ, 0x3d2aaabb ;  /* 0x3d2aaabbff027424 */ /* 0x000fe200078e00ff */
[----:B------:R-:W-:Y:S01]  /*0670*/  BSSY.RECONVERGENT B0, `(.L_x_5) ;  /* 0x0000019000007945 */ /* 0x000fe20003800200 */
[----:B------:R-:W-:-:S02]  /*0680*/  FSEL R6, -R6, -0.16666662693023681641, !P0 ;  /* 0xbe2aaaa806067808 */ /* 0x000fc40004000100 */
[----:B------:R-:W-:Y:S02]  /*0690*/  FSEL R4, R4, -0.00019574658654164522886, !P0 ;  /* 0xb94d415304047808 */ /* 0x000fe40004000000 */
[----:B------:R-:W-:Y:S02]  /*06a0*/  FSEL R2, R2, 0.0083327032625675201416, !P0 ;  /* 0x3c0885e402027808 */ /* 0x000fe40004000000 */
[----:B------:R-:W-:Y:S02]  /*06b0*/  FSEL R0, R3, 1, P0 ;  /* 0x3f80000003007808 */ /* 0x000fe40000000000 */
[----:B0-----:R-:W-:Y:S01]  /*06c0*/  I2FP.F32.U32 R9, UR4 ;  /* 0x0000000400097c45 */ /* 0x001fe20008201000 */
[C---:B------:R-:W-:Y:S01]  /*06d0*/  FFMA R4, R7.reuse, R4, R2 ;  /* 0x0000000407047223 */ /* 0x040fe20000000002 */
[----:B------:R-:W-:Y:S02]  /*06e0*/  I2FP.F32.U32 R2, R10 ;  /* 0x0000000a00027245 */ /* 0x000fe40000201000 */
[----:B------:R-:W0:Y:S01]  /*06f0*/  MUFU.RCP R8, R9 ;  /* 0x0000000900087308 */ /* 0x000e220000001000 */
[C---:B------:R-:W-:Y:S01]  /*0700*/  FFMA R4, R7.reuse, R4, R6 ;  /* 0x0000000407047223 */ /* 0x040fe20000000006 */
[----:B------:R-:W-:-:S04]  /*0710*/  FFMA R7, R7, R0, RZ ;  /* 0x0000000007077223 */ /* 0x000fc800000000ff */
[----:B------:R-:W-:Y:S02]  /*0720*/  FFMA R7, R7, R4, R0 ;  /* 0x0000000407077223 */ /* 0x000fe40000000000 */
[----:B------:R-:W1:Y:S02]  /*0730*/  FCHK P0, R2, R9 ;  /* 0x0000000902007302 */ /* 0x000e640000000000 */
[----:B------:R-:W-:Y:S01]  /*0740*/  @P1 FADD R7, RZ, -R7 ;  /* 0x80000007ff071221 */ /* 0x000fe20000000000 */
[----:B0-----:R-:W-:-:S04]  /*0750*/  FFMA R11, -R9, R8, 1 ;  /* 0x3f800000090b7423 */ /* 0x001fc80000000108 */
[----:B------:R-:W-:-:S04]  /*0760*/  FFMA R11, R8, R11, R8 ;  /* 0x0000000b080b7223 */ /* 0x000fc80000000008 */
[----:B------:R-:W-:-:S04]  /*0770*/  FFMA R6, R2, R11, RZ ;  /* 0x0000000b02067223 */ /* 0x000fc800000000ff */
[----:B------:R-:W-:-:S04]  /*0780*/  FFMA R0, -R9, R6, R2 ;  /* 0x0000000609007223 */ /* 0x000fc80000000102 */
[----:B------:R-:W-:Y:S01]  /*0790*/  FFMA R11, R11, R0, R6 ;  /* 0x000000000b0b7223 */ /* 0x000fe20000000006 */
[----:B-1----:R-:W-:Y:S06]  /*07a0*/  @!P0 BRA `(.L_x_6) ;  /* 0x0000000000148947 */ /* 0x002fec0003800000 */
[----:B------:R-:W-:Y:S01]  /*07b0*/  IMAD.MOV.U32 R0, RZ, RZ, R2 ;  /* 0x000000ffff007224 */ /* 0x000fe200078e0002 */
[----:B------:R-:W-:Y:S01]  /*07c0*/  MOV R2, 0x7f0 ;  /* 0x000007f000027802 */ /* 0x000fe20000000f00 */
[----:B------:R-:W-:-:S07]  /*07d0*/  IMAD.MOV.U32 R3, RZ, RZ, R9 ;  /* 0x000000ffff037224 */ /* 0x000fce00078e0009 */
[----:B------:R-:W-:Y:S05]  /*07e0*/  CALL.REL.NOINC `($__internal_0_$__cuda_sm3x_div_rn_noftz_f32_slowpath) ;  /* 0x0000000400947944 */ /* 0x000fea0003c00000 */
[----:B------:R-:W-:-:S07]  /*07f0*/  IMAD.MOV.U32 R11, RZ, RZ, R0 ;  /* 0x000000ffff0b7224 */ /* 0x000fce00078e0000 */
.L_x_6:
[----:B------:R-:W-:Y:S05]  /*0800*/  BSYNC.RECONVERGENT B0 ;  /* 0x0000000000007941 */ /* 0x000fea0003800200 */
.L_x_5:
[----:B------:R-:W0:Y:S01]  /*0810*/  LDC R0, c[0x0][0x390] ;  /* 0x0000e400ff007b82 */ /* 0x000e220000000800 */
        /* <DEDUP_REMOVED lines=9> */
[----:B------:R-:W-:Y:S06]  /*08b0*/  @!P0 BRA `(.L_x_8) ;  /* 0x0000000000dc8947 */ /* 0x000fec0003800000 */
        /* <DEDUP_REMOVED lines=11> */
.L_x_9:
        /* <DEDUP_REMOVED lines=44> */
.L_x_8:
[----:B------:R-:W-:Y:S05]  /*0c30*/  BSYNC.RECONVERGENT B0 ;  /* 0x0000000000007941 */ /* 0x000fea0003800200 */
.L_x_7:
[----:B------:R-:W-:Y:S01]  /*0c40*/  LOP3.LUT R6, R0, 0x1, RZ, 0xc0, !PT ;  /* 0x0000000100067812 */ /* 0x000fe200078ec0ff */
[----:B------:R-:W-:Y:S02]  /*0c50*/  IMAD.MOV.U32 R4, RZ, RZ, 0x37cbac00 ;  /* 0x37cbac00ff047424 */ /* 0x000fe400078e00ff */
[----:B------:R-:W-:Y:S01]  /*0c60*/  FMUL R3, R2, R2 ;  /* 0x0000000202037220 */ /* 0x000fe20000400000 */
[----:B------:R-:W-:Y:S01]  /*0c70*/  VIADD R0, R0, 0x1 ;  /* 0x0000000100007836 */ /* 0x000fe20000000000 */
[----:B------:R-:W-:Y:S01]  /*0c80*/  ISETP.NE.U32.AND P0, PT, R6, 0x1, PT ;  /* 0x000000010600780c */ /* 0x000fe20003f05070 */
[----:B------:R-:W-:Y:S02]  /*0c90*/  IMAD.MOV.U32 R6, RZ, RZ, 0x3c0885e4 ;  /* 0x3c0885e4ff067424 */ /* 0x000fe400078e00ff */
[----:B------:R-:W-:Y:S01]  /*0ca0*/  FFMA R4, R3, R4, -0.0013887860113754868507 ;  /* 0xbab607ed03047423 */ /* 0x000fe20000000004 */
[----:B------:R-:W-:Y:S01]  /*0cb0*/  IMAD.MOV.U32 R9, RZ, RZ, 0x3e2aaaa8 ;  /* 0x3e2aaaa8ff097424 */ /* 0x000fe200078e00ff */
[----:B------:R-:W-:Y:S01]  /*0cc0*/  LOP3.LUT P1, RZ, R0, 0x2, RZ, 0xc0, !PT ;  /* 0x0000000200ff7812 */ /* 0x000fe2000782c0ff */
[----:B------:R-:W0:Y:S01]  /*0cd0*/  LDCU UR8, c[0x0][0x388] ;  /* 0x00007100ff0877ac */ /* 0x000e220008000800 */
[----:B------:R-:W-:-:S02]  /*0ce0*/  FSEL R6, R6, 0.041666727513074874878, !P0 ;  /* 0x3d2aaabb06067808 */ /* 0x000fc40004000000 */
[----:B------:R-:W-:Y:S01]  /*0cf0*/  FSEL R4, R4, -0.00019574658654164522886, P0 ;  /* 0xb94d415304047808 */ /* 0x000fe20000000000 */
[----:B------:R-:W1:Y:S01]  /*0d00*/  LDCU.64 UR4, c[0x0][0x380] ;  /* 0x00007000ff0477ac */ /* 0x000e620008000a00 */
[----:B------:R-:W-:Y:S02]  /*0d10*/  FSEL R9, -R9, -0.4999999701976776123, !P0 ;  /* 0xbeffffff09097808 */ /* 0x000fe40004000100 */
[----:B------:R-:W-:Y:S01]  /*0d20*/  FSEL R0, R2, 1, !P0 ;  /* 0x3f80000002007808 */ /* 0x000fe20004000000 */
[----:B------:R-:W-:-:S04]  /*0d30*/  FFMA R4, R3, R4, R6 ;  /* 0x0000000403047223 */ /* 0x000fc80000000006 */
[C---:B------:R-:W-:Y:S01]  /*0d40*/  FFMA R4, R3.reuse, R4, R9 ;  /* 0x0000000403047223 */ /* 0x040fe20000000009 */
[----:B------:R-:W-:-:S04]  /*0d50*/  FFMA R3, R3, R0, RZ ;  /* 0x0000000003037223 */ /* 0x000fc800000000ff */
[----:B------:R-:W-:Y:S01]  /*0d60*/  FFMA R0, R3, R4, R0 ;  /* 0x0000000403007223 */ /* 0x000fe20000000000 */
[----:B0-----:R-:W-:Y:S02]  /*0d70*/  IMAD R2, R10, UR8, R5 ;  /* 0x000000080a027c24 */ /* 0x001fe4000f8e0205 */
[----:B------:R-:W-:Y:S02]  /*0d80*/  IMAD.MOV.U32 R4, RZ, RZ, 0xff ;  /* 0x000000ffff047424 */ /* 0x000fe400078e00ff */
[----:B------:R-:W-:Y:S01]  /*0d90*/  @P1 FADD R0, RZ, -R0 ;  /* 0x80000000ff001221 */ /* 0x000fe20000000000 */
[----:B-1----:R-:W-:-:S03]  /*0da0*/  LEA R2, P0, R2, UR4, 0x2 ;  /* 0x0000000402027c11 */ /* 0x002fc6000f8010ff */
[----:B------:R-:W-:Y:S02]  /*0db0*/  FMUL.D2 R0, R7, R0 ;  /* 0x0000000007007220 */ /* 0x000fe40000300000 */
[----:B------:R-:W-:Y:S02]  /*0dc0*/  IMAD.X R3, RZ, RZ, UR5, P0 ;  /* 0x00000005ff037e24 */ /* 0x000fe400080e06ff */
[----:B------:R-:W-:-:S04]  /*0dd0*/  FMUL R0, R0, 255 ;  /* 0x437f000000007820 */ /* 0x000fc80000400000 */
[----:B------:R-:W0:Y:S01]  /*0de0*/  F2I.U32.TRUNC.NTZ R5, R0 ;  /* 0x0000000000057305 */ /* 0x000e22000020f000 */
[----:B------:R-:W-:Y:S04]  /*0df0*/  STG.E.U8 desc[UR6][R2.64+0x3], R4 ;  /* 0x0000030402007986 */ /* 0x000fe8000c101106 */
[----:B------:R-:W-:Y:S04]  /*0e00*/  STG.E.U8 desc[UR6][R2.64], RZ ;  /* 0x000000ff02007986 */ /* 0x000fe8000c101106 */
[----:B0-----:R-:W-:Y:S04]  /*0e10*/  STG.E.U8 desc[UR6][R2.64+0x1], R5 ;  /* 0x0000010502007986 */ /* 0x001fe8000c101106 */
[----:B------:R-:W-:Y:S01]  /*0e20*/  STG.E.U8 desc[UR6][R2.64+0x2], R5 ;  /* 0x0000020502007986 */ /* 0x000fe2000c101106 */
[----:B------:R-:W-:Y:S05]  /*0e30*/  EXIT ;  /* 0x000000000000794d */ /* 0x000fea0003800000 */
        .weak           $__internal_0_$__cuda_sm3x_div_rn_noftz_f32_slowpath
        .type           $__internal_0_$__cuda_sm3x_div_rn_noftz_f32_slowpath,@function
        .size           $__internal_0_$__cuda_sm3x_div_rn_noftz_f32_slowpath,(.L_x_22 - $__internal_0_$__cuda_sm3x_div_rn_noftz_f32_slowpath)
$__internal_0_$__cuda_sm3x_div_rn_noftz_f32_slowpath:
[----:B------:R-:W-:Y:S01]  /*0e40*/  SHF.R.U32.HI R6, RZ, 0x17, R3 ;  /* 0x00000017ff067819 */ /* 0x000fe20000011603 */
[----:B------:R-:W-:Y:S01]  /*0e50*/  BSSY.RECONVERGENT B1, `(.L_x_10) ;  /* 0x0000062000017945 */ /* 0x000fe20003800200 */
[----:B------:R-:W-:Y:S02]  /*0e60*/  SHF.R.U32.HI R4, RZ, 0x17, R0 ;  /* 0x00000017ff047819 */ /* 0x000fe40000011600 */
[----:B------:R-:W-:Y:S02]  /*0e70*/  LOP3.LUT R12, R6, 0xff, RZ, 0xc0, !PT ;  /* 0x000000ff060c7812 */ /* 0x000fe400078ec0ff */
[----:B------:R-:W-:-:S03]  /*0e80*/  LOP3.LUT R11, R4, 0xff, RZ, 0xc0, !PT ;  /* 0x000000ff040b7812 */ /* 0x000fc600078ec0ff */
[----:B------:R-:W-:Y:S02]  /*0e90*/  VIADD R8, R12, 0xffffffff ;  /* 0xffffffff0c087836 */ /* 0x000fe40000000000 */
[----:B------:R-:W-:-:S03]  /*0ea0*/  VIADD R6, R11, 0xffffffff ;  /* 0xffffffff0b067836 */ /* 0x000fc60000000000 */
[----:B------:R-:W-:-:S04]  /*0eb0*/  ISETP.GT.U32.AND P0, PT, R8, 0xfd, PT ;  /* 0x000000fd0800780c */ /* 0x000fc80003f04070 */
[----:B------:R-:W-:-:S13]  /*0ec0*/  ISETP.GT.U32.OR P0, PT, R6, 0xfd, P0 ;  /* 0x000000fd0600780c */ /* 0x000fda0000704470 */
[----:B------:R-:W-:Y:S01]  /*0ed0*/  @!P0 IMAD.MOV.U32 R4, RZ, RZ, RZ ;  /* 0x000000ffff048224 */ /* 0x000fe200078e00ff */
[----:B------:R-:W-:Y:S06]  /*0ee0*/  @!P0 BRA `(.L_x_11) ;  /* 0x00000000005c8947 */ /* 0x000fec0003800000 */
[----:B------:R-:W-:Y:S02]  /*0ef0*/  FSETP.GTU.FTZ.AND P0, PT, |R0|, +INF , PT ;  /* 0x7f8000000000780b */ /* 0x000fe40003f1c200 */
[----:B------:R-:W-:-:S04]  /*0f00*/  FSETP.GTU.FTZ.AND P1, PT, |R3|, +INF , PT ;  /* 0x7f8000000300780b */ /* 0x000fc80003f3c200 */
[----:B------:R-:W-:-:S13]  /*0f10*/  PLOP3.LUT P0, PT, P0, P1, PT, 0xf8, 0x8f ;  /* 0x00000000008f781c */ /* 0x000fda0000703f70 */
[----:B------:R-:W-:Y:S05]  /*0f20*/  @P0 BRA `(.L_x_12) ;  /* 0x00000004004c0947 */ /* 0x000fea0003800000 */
[----:B------:R-:W-:-:S13]  /*0f30*/  LOP3.LUT P0, RZ, R3, 0x7fffffff, R0, 0xc8, !PT ;  /* 0x7fffffff03ff7812 */ /* 0x000fda000780c800 */
[----:B------:R-:W-:Y:S05]  /*0f40*/  @!P0 BRA `(.L_x_13) ;  /* 0x00000004003c8947 */ /* 0x000fea0003800000 */
[C---:B------:R-:W-:Y:S02]  /*0f50*/  FSETP.NEU.FTZ.AND P2, PT, |R0|.reuse, +INF , PT ;  /* 0x7f8000000000780b */ /* 0x040fe40003f5d200 */
[----:B------:R-:W-:Y:S02]  /*0f60*/  FSETP.NEU.FTZ.AND P1, PT, |R3|, +INF , PT ;  /* 0x7f8000000300780b */ /* 0x000fe40003f3d200 */
[----:B------:R-:W-:-:S11]  /*0f70*/  FSETP.NEU.FTZ.AND P0, PT, |R0|, +INF , PT ;  /* 0x7f8000000000780b */ /* 0x000fd60003f1d200 */
[----:B------:R-:W-:Y:S05]  /*0f80*/  @!P1 BRA !P2, `(.L_x_13) ;  /* 0x00000004002c9947 */ /* 0x000fea0005000000 */
[----:B------:R-:W-:-:S04]  /*0f90*/  LOP3.LUT P2, RZ, R0, 0x7fffffff, RZ, 0xc0, !PT ;  /* 0x7fffffff00ff7812 */ /* 0x000fc8000784c0ff */
[----:B------:R-:W-:-:S13]  /*0fa0*/  PLOP3.LUT P1, PT, P1, P2, PT, 0x2f, 0xf2 ;  /* 0x0000000000f2781c */ /* 0x000fda0000f24577 */
[----:B------:R-:W-:Y:S05]  /*0fb0*/  @P1 BRA `(.L_x_14) ;  /* 0x0000000400181947 */ /* 0x000fea0003800000 */
[----:B------:R-:W-:-:S04]  /*0fc0*/  LOP3.LUT P1, RZ, R3, 0x7fffffff, RZ, 0xc0, !PT ;  /* 0x7fffffff03ff7812 */ /* 0x000fc8000782c0ff */
[----:B------:R-:W-:-:S13]  /*0fd0*/  PLOP3.LUT P0, PT, P0, P1, PT, 0x2f, 0xf2 ;  /* 0x0000000000f2781c */ /* 0x000fda0000702577 */
[----:B------:R-:W-:Y:S05]  /*0fe0*/  @P0 BRA `(.L_x_15) ;  /* 0x0000000400000947 */ /* 0x000fea0003800000 */
[----:B------:R-:W-:Y:S02]  /*0ff0*/  ISETP.GE.AND P0, PT, R6, RZ, PT ;  /* 0x000000ff0600720c */ /* 0x000fe40003f06270 */
[----:B------:R-:W-:-:S11]  /*1000*/  ISETP.GE.AND P1, PT, R8, RZ, PT ;  /* 0x000000ff0800720c */ /* 0x000fd60003f26270 */
[----:B------:R-:W-:Y:S02]  /*1010*/  @P0 IMAD.MOV.U32 R4, RZ, RZ, RZ ;  /* 0x000000ffff040224 */ /* 0x000fe400078e00ff */
[----:B------:R-:W-:Y:S01]  /*1020*/  @!P0 FFMA R0, R0, 1.84467440737095516160e+19, RZ ;  /* 0x5f80000000008823 */ /* 0x000fe200000000ff */
[----:B------:R-:W-:Y:S02]  /*1030*/  @!P0 IMAD.MOV.U32 R4, RZ, RZ, -0x40 ;  /* 0xffffffc0ff048424 */ /* 0x000fe400078e00ff */
[----:B------:R-:W-:Y:S02]  /*1040*/  @!P1 FFMA R3, R3, 1.84467440737095516160e+19, RZ ;  /* 0x5f80000003039823 */ /* 0x000fe400000000ff */
[----:B------:R-:W-:-:S07]  /*1050*/  @!P1 VIADD R4, R4, 0x40 ;  /* 0x0000004004049836 */ /* 0x000fce0000000000 */
.L_x_11:
[----:B------:R-:W-:Y:S01]  /*1060*/  LEA R6, R12, 0xc0800000, 0x17 ;  /* 0xc08000000c067811 */ /* 0x000fe200078eb8ff */
[----:B------:R-:W-:Y:S04]  /*1070*/  BSSY.RECONVERGENT B2, `(.L_x_16) ;  /* 0x0000036000027945 */ /* 0x000fe80003800200 */
[----:B------:R-:W-:Y:S02]  /*1080*/  IMAD.IADD R6, R3, 0x1, -R6 ;  /* 0x0000000103067824 */ /* 0x000fe400078e0a06 */
[----:B------:R-:W-:Y:S02]  /*1090*/  VIADD R3, R11, 0xffffff81 ;  /* 0xffffff810b037836 */ /* 0x000fe40000000000 */
[----:B------:R-:W0:Y:S01]  /*10a0*/  MUFU.RCP R8, R6 ;  /* 0x0000000600087308 */ /* 0x000e220000001000 */
[----:B------:R-:W-:Y:S01]  /*10b0*/  FADD.FTZ R9, -R6, -RZ ;  /* 0x800000ff06097221 */ /* 0x000fe20000010100 */
[----:B------:R-:W-:-:S03]  /*10c0*/  IMAD R0, R3, -0x800000, R0 ;  /* 0xff80000003007824 */ /* 0x000fc600078e0200 */
[----:B0-----:R-:W-:-:S04]  /*10d0*/  FFMA R11, R8, R9, 1 ;  /* 0x3f800000080b7423 */ /* 0x001fc80000000009 */
[----:B------:R-:W-:-:S04]  /*10e0*/  FFMA R13, R8, R11, R8 ;  /* 0x0000000b080d7223 */ /* 0x000fc80000000008 */
[----:B------:R-:W-:-:S04]  /*10f0*/  FFMA R8, R0, R13, RZ ;  /* 0x0000000d00087223 */ /* 0x000fc800000000ff */
[----:B------:R-:W-:-:S04]  /*1100*/  FFMA R11, R9, R8, R0 ;  /* 0x00000008090b7223 */ /* 0x000fc80000000000 */
[----:B------:R-:W-:-:S04]  /*1110*/  FFMA R8, R13, R11, R8 ;  /* 0x0000000b0d087223 */ /* 0x000fc80000000008 */
[----:B------:R-:W-:Y:S01]  /*1120*/  FFMA R11, R9, R8, R0 ;  /* 0x00000008090b7223 */ /* 0x000fe20000000000 */
[----:B------:R-:W-:-:S03]  /*1130*/  IADD3 R9, PT, PT, R3, 0x7f, -R12 ;  /* 0x0000007f03097810 */ /* 0x000fc60007ffe80c */
[----:B------:R-:W-:Y:S02]  /*1140*/  FFMA R0, R13, R11, R8 ;  /* 0x0000000b0d007223 */ /* 0x000fe40000000008 */
[----:B------:R-:W-:-:S03]  /*1150*/  IMAD.IADD R9, R9, 0x1, R4 ;  /* 0x0000000109097824 */ /* 0x000fc600078e0204 */
[----:B------:R-:W-:-:S04]  /*1160*/  SHF.R.U32.HI R3, RZ, 0x17, R0 ;  /* 0x00000017ff037819 */ /* 0x000fc80000011600 */
[----:B------:R-:W-:-:S05]  /*1170*/  LOP3.LUT R3, R3, 0xff, RZ, 0xc0, !PT ;  /* 0x000000ff03037812 */ /* 0x000fca00078ec0ff */
[----:B------:R-:W-:-:S04]  /*1180*/  IMAD.IADD R12, R3, 0x1, R9 ;  /* 0x00000001030c7824 */ /* 0x000fc800078e0209 */
[----:B------:R-:W-:-:S05]  /*1190*/  VIADD R3, R12, 0xffffffff ;  /* 0xffffffff0c037836 */ /* 0x000fca0000000000 */
[----:B------:R-:W-:-:S13]  /*11a0*/  ISETP.GE.U32.AND P0, PT, R3, 0xfe, PT ;  /* 0x000000fe0300780c */ /* 0x000fda0003f06070 */
[----:B------:R-:W-:Y:S05]  /*11b0*/  @!P0 BRA `(.L_x_17) ;  /* 0x0000000000808947 */ /* 0x000fea0003800000 */
[----:B------:R-:W-:-:S13]  /*11c0*/  ISETP.GT.AND P0, PT, R12, 0xfe, PT ;  /* 0x000000fe0c00780c */ /* 0x000fda0003f04270 */
[----:B------:R-:W-:Y:S05]  /*11d0*/  @P0 BRA `(.L_x_18) ;  /* 0x00000000006c0947 */ /* 0x000fea0003800000 */
[----:B------:R-:W-:-:S13]  /*11e0*/  ISETP.GE.AND P0, PT, R12, 0x1, PT ;  /* 0x000000010c00780c */ /* 0x000fda0003f06270 */
[----:B------:R-:W-:Y:S05]  /*11f0*/  @P0 BRA `(.L_x_19) ;  /* 0x0000000000740947 */ /* 0x000fea0003800000 */
[----:B------:R-:W-:Y:S02]  /*1200*/  ISETP.GE.AND P0, PT, R12, -0x18, PT ;  /* 0xffffffe80c00780c */ /* 0x000fe40003f06270 */
[----:B------:R-:W-:-:S11]  /*1210*/  LOP3.LUT R0, R0, 0x80000000, RZ, 0xc0, !PT ;  /* 0x8000000000007812 */ /* 0x000fd600078ec0ff */
[----:B------:R-:W-:Y:S05]  /*1220*/  @!P0 BRA `(.L_x_19) ;  /* 0x0000000000688947 */ /* 0x000fea0003800000 */
[CCC-:B------:R-:W-:Y:S01]  /*1230*/  FFMA.RZ R3, R13.reuse, R11.reuse, R8.reuse ;  /* 0x0000000b0d037223 */ /* 0x1c0fe2000000c008 */
[C---:B------:R-:W-:Y:S02]  /*1240*/  VIADD R9, R12.reuse, 0x20 ;  /* 0x000000200c097836 */ /* 0x040fe40000000000 */
[-CC-:B------:R-:W-:Y:S01]  /*1250*/  FFMA.RM R4, R13, R11.reuse, R8.reuse ;  /* 0x0000000b0d047223 */ /* 0x180fe20000004008 */
[C---:B------:R-:W-:Y:S02]  /*1260*/  ISETP.NE.AND P2, PT, R12.reuse, RZ, PT ;  /* 0x000000ff0c00720c */ /* 0x040fe40003f45270 */
[----:B------:R-:W-:Y:S01]  /*1270*/  LOP3.LUT R6, R3, 0x7fffff, RZ, 0xc0, !PT ;  /* 0x007fffff03067812 */ /* 0x000fe200078ec0ff */
[----:B------:R-:W-:Y:S01]  /*1280*/  FFMA.RP R3, R13, R11, R8 ;  /* 0x0000000b0d037223 */ /* 0x000fe20000008008 */
[----:B------:R-:W-:Y:S01]  /*1290*/  IMAD.MOV R8, RZ, RZ, -R12 ;  /* 0x000000ffff087224 */ /* 0x000fe200078e0a0c */
[----:B------:R-:W-:Y:S02]  /*12a0*/  ISETP.NE.AND P1, PT, R12, RZ, PT ;  /* 0x000000ff0c00720c */ /* 0x000fe40003f25270 */
[----:B------:R-:W-:-:S02]  /*12b0*/  LOP3.LUT R6, R6, 0x800000, RZ, 0xfc, !PT ;  /* 0x0080000006067812 */ /* 0x000fc400078efcff */
[----:B------:R-:W-:Y:S02]  /*12c0*/  FSETP.NEU.FTZ.AND P0, PT, R3, R4, PT ;  /* 0x000000040300720b */ /* 0x000fe40003f1d000 */
[----:B------:R-:W-:Y:S02]  /*12d0*/  SHF.L.U32 R9, R6, R9, RZ ;  /* 0x0000000906097219 */ /* 0x000fe400000006ff */
[----:B------:R-:W-:Y:S02]  /*12e0*/  SEL R3, R8, RZ, P2 ;  /* 0x000000ff08037207 */ /* 0x000fe40001000000 */
[----:B------:R-:W-:Y:S02]  /*12f0*/  ISETP.NE.AND P1, PT, R9, RZ, P1 ;  /* 0x000000ff0900720c */ /* 0x000fe40000f25270 */
[----:B------:R-:W-:Y:S02]  /*1300*/  SHF.R.U32.HI R3, RZ, R3, R6 ;  /* 0x00000003ff037219 */ /* 0x000fe40000011606 */
[----:B------:R-:W-:-:S02]  /*1310*/  PLOP3.LUT P0, PT, P0, P1, PT, 0xf8, 0x8f ;  /* 0x00000000008f781c */ /* 0x000fc40000703f70 */
[----:B------:R-:W-:Y:S02]  /*1320*/  SHF.R.U32.HI R9, RZ, 0x1, R3 ;  /* 0x00000001ff097819 */ /* 0x000fe40000011603 */
[----:B------:R-:W-:-:S04]  /*1330*/  SEL R4, RZ, 0x1, !P0 ;  /* 0x00000001ff047807 */ /* 0x000fc80004000000 */
[----:B------:R-:W-:-:S04]  /*1340*/  LOP3.LUT R4, R4, 0x1, R9, 0xf8, !PT ;  /* 0x0000000104047812 */ /* 0x000fc800078ef809 */
[----:B------:R-:W-:-:S05]  /*1350*/  LOP3.LUT R4, R4, R3, RZ, 0xc0, !PT ;  /* 0x0000000304047212 */ /* 0x000fca00078ec0ff */
[----:B------:R-:W-:-:S05]  /*1360*/  IMAD.IADD R9, R9, 0x1, R4 ;  /* 0x0000000109097824 */ /* 0x000fca00078e0204 */
[----:B------:R-:W-:Y:S01]  /*1370*/  LOP3.LUT R0, R9, R0, RZ, 0xfc, !PT ;  /* 0x0000000009007212 */ /* 0x000fe200078efcff */
[----:B------:R-:W-:Y:S06]  /*1380*/  BRA `(.L_x_19) ;  /* 0x0000000000107947 */ /* 0x000fec0003800000 */
.L_x_18:
[----:B------:R-:W-:-:S04]  /*1390*/  LOP3.LUT R0, R0, 0x80000000, RZ, 0xc0, !PT ;  /* 0x8000000000007812 */ /* 0x000fc800078ec0ff */
[----:B------:R-:W-:Y:S01]  /*13a0*/  LOP3.LUT R0, R0, 0x7f800000, RZ, 0xfc, !PT ;  /* 0x7f80000000007812 */ /* 0x000fe200078efcff */
[----:B------:R-:W-:Y:S06]  /*13b0*/  BRA `(.L_x_19) ;  /* 0x0000000000047947 */ /* 0x000fec0003800000 */
.L_x_17:
[----:B------:R-:W-:-:S07]  /*13c0*/  IMAD R0, R9, 0x800000, R0 ;  /* 0x0080000009007824 */ /* 0x000fce00078e0200 */
.L_x_19:
[----:B------:R-:W-:Y:S05]  /*13d0*/  BSYNC.RECONVERGENT B2 ;  /* 0x0000000000027941 */ /* 0x000fea0003800200 */
.L_x_16:
[----:B------:R-:W-:Y:S05]  /*13e0*/  BRA `(.L_x_20) ;  /* 0x0000000000207947 */ /* 0x000fea0003800000 */
.L_x_15:
[----:B------:R-:W-:-:S04]  /*13f0*/  LOP3.LUT R0, R3, 0x80000000, R0, 0x48, !PT ;  /* 0x8000000003007812 */ /* 0x000fc800078e4800 */
[----:B------:R-:W-:Y:S01]  /*1400*/  LOP3.LUT R0, R0, 0x7f800000, RZ, 0xfc, !PT ;  /* 0x7f80000000007812 */ /* 0x000fe200078efcff */
[----:B------:R-:W-:Y:S06]  /*1410*/  BRA `(.L_x_20) ;  /* 0x0000000000147947 */ /* 0x000fec0003800000 */
.L_x_14:
[----:B------:R-:W-:Y:S01]  /*1420*/  LOP3.LUT R0, R3, 0x80000000, R0, 0x48, !PT ;  /* 0x8000000003007812 */ /* 0x000fe200078e4800 */
[----:B------:R-:W-:Y:S06]  /*1430*/  BRA `(.L_x_20) ;  /* 0x00000000000c7947 */ /* 0x000fec0003800000 */
.L_x_13:
[----:B------:R-:W0:Y:S01]  /*1440*/  MUFU.RSQ R0, -QNAN ;  /* 0xffc0000000007908 */ /* 0x000e220000001400 */
[----:B------:R-:W-:Y:S05]  /*1450*/  BRA `(.L_x_20) ;  /* 0x0000000000047947 */ /* 0x000fea0003800000 */
.L_x_12:
[----:B------:R-:W-:-:S07]  /*1460*/  FADD.FTZ R0, R0, R3 ;  /* 0x0000000300007221 */ /* 0x000fce0000010000 */
.L_x_20:
[----:B------:R-:W-:Y:S05]  /*1470*/  BSYNC.RECONVERGENT B1 ;  /* 0x0000000000017941 */ /* 0x000fea0003800200 */
.L_x_10:
[----:B------:R-:W-:-:S04]  /*1480*/  IMAD.MOV.U32 R3, RZ, RZ, 0x0 ;  /* 0x00000000ff037424 */ /* 0x000fc800078e00ff */
[----:B0-----:R-:W-:Y:S05]  /*1490*/  RET.REL.NODEC R2 `(_Z6renderPhjjf) ;  /* 0xffffffe802d87950 */ /* 0x001fea0003c3ffff */
.L_x_21:
[----:B------:R-:W-:-:S00]  /*14a0*/  BRA `(.L_x_21) ;  /* 0xfffffffc00fc7947 */ /* 0x000fc0000383ffff */
[----:B------:R-:W-:-:S00]  /*14b0*/  NOP ;  /* 0x0000000000007918 */ /* 0x000fc00000000000 */
        /* <DEDUP_REMOVED lines=12> */
.L_x_22:


//--------------------- .nv.global.init           --------------------------
	.section	.nv.global.init,"aw",@progbits
	.align	4
.nv.global.init:
	.type		__cudart_i2opi_f,@object
	.size		__cudart_i2opi_f,(.L_0 - __cudart_i2opi_f)
__cudart_i2opi_f:
        /*0000*/ 	.byte	0x41, 0x90, 0x43, 0x3c, 0x99, 0x95, 0x62, 0xdb, 0xc0, 0xdd, 0x34, 0xf5, 0xd1, 0x57, 0x27, 0xfc
        /*0010*/ 	.byte	0x29, 0x15, 0x44, 0x4e, 0x6e, 0x83, 0xf9, 0xa2
.L_0:


//--------------------- .nv.shared.reserved.0     --------------------------
	.section	.nv.shared.reserved.0,"aw",@nobits
	.weak		__nv_reservedSMEM_offset_0_alias
	.size		__nv_reservedSMEM_offset_0_alias, 0, 64
	.other		__nv_reservedSMEM_offset_0_alias,@"STO_CUDA_RESERVED_SHARED STV_DEFAULT"
__nv_reservedSMEM_offset_0_alias:
	.zero		0
	.zero		64


//--------------------- .nv.constant0._Z6renderPhjjf --------------------------
	.section	.nv.constant0._Z6renderPhjjf,"a",@progbits
	.sectionflags	@""
	.align	4
.nv.constant0._Z6renderPhjjf:
	.zero		916


//--------------------- SYMBOLS --------------------------

	.type		.nv.reservedSmem.offset0,@object
	.size		.nv.reservedSmem.offset0,0x4
